	.headerflags	@"EF_CUDA_TEXMODE_UNIFIED EF_CUDA_64BIT_ADDRESS EF_CUDA_ACCELERATORS EF_CUDA_SM90 EF_CUDA_VIRTUAL_SM(EF_CUDA_SM90)"
	.elftype	@"ET_EXEC"


//--------------------- .nv.info                  --------------------------
	.section	.nv.info,"",@"SHT_CUDA_INFO"
	.align	4


	//----- nvinfo : EIATTR_REGCOUNT
	.align		4
        /*0000*/ 	.byte	0x04, 0x2f
        /*0002*/ 	.short	(.L_1 - .L_0)
	.align		4
.L_0:
        /*0004*/ 	.word	index@(triton_poi_fused_convolution_51)
        /*0008*/ 	.word	0x0000001e


	//----- nvinfo : EIATTR_MIN_STACK_SIZE
	.align		4
.L_1:
        /*000c*/ 	.byte	0x04, 0x12
        /*000e*/ 	.short	(.L_3 - .L_2)
	.align		4
.L_2:
        /*0010*/ 	.word	index@(triton_poi_fused_convolution_51)
        /*0014*/ 	.word	0x00000000


	//----- nvinfo : EIATTR_FRAME_SIZE
	.align		4
.L_3:
        /*0018*/ 	.byte	0x04, 0x11
        /*001a*/ 	.short	(.L_5 - .L_4)
	.align		4
.L_4:
        /*001c*/ 	.word	index@(triton_poi_fused_convolution_51)
        /*0020*/ 	.word	0x00000000


	//----- nvinfo : EIATTR_MIN_STACK_SIZE
	.align		4
.L_5:
        /*0024*/ 	.byte	0x04, 0x12
        /*0026*/ 	.short	(.L_7 - .L_6)
	.align		4
.L_6:
        /*0028*/ 	.word	index@(triton_poi_fused_convolution_51)
        /*002c*/ 	.word	0x00000000
.L_7:


//--------------------- .nv.info.triton_poi_fused_convolution_51 --------------------------
	.section	.nv.info.triton_poi_fused_convolution_51,"",@"SHT_CUDA_INFO"
	.sectionflags	@""
	.align	4


	//----- nvinfo : EIATTR_CUDA_API_VERSION
	.align		4
        /*0000*/ 	.byte	0x04, 0x37
        /*0002*/ 	.short	(.L_9 - .L_8)
.L_8:
        /*0004*/ 	.word	0x0000007c


	//----- nvinfo : EIATTR_KPARAM_INFO
	.align		4
.L_9:
        /*0008*/ 	.byte	0x04, 0x17
        /*000a*/ 	.short	(.L_11 - .L_10)
.L_10:
        /*000c*/ 	.word	0x00000000
        /*0010*/ 	.short	0x0004
        /*0012*/ 	.short	0x001c
        /*0014*/ 	.byte	0x00, 0xf0, 0x11, 0x00


	//----- nvinfo : EIATTR_KPARAM_INFO
	.align		4
.L_11:
        /*0018*/ 	.byte	0x04, 0x17
        /*001a*/ 	.short	(.L_13 - .L_12)
.L_12:
        /*001c*/ 	.word	0x00000000
        /*0020*/ 	.short	0x0003
        /*0022*/ 	.short	0x0018
        /*0024*/ 	.byte	0x00, 0xf0, 0x11, 0x00


	//----- nvinfo : EIATTR_KPARAM_INFO
	.align		4
.L_13:
        /*0028*/ 	.byte	0x04, 0x17
        /*002a*/ 	.short	(.L_15 - .L_14)
.L_14:
        /*002c*/ 	.word	0x00000000
        /*0030*/ 	.short	0x0002
        /*0032*/ 	.short	0x0010
        /*0034*/ 	.byte	0x00, 0xf4, 0x21, 0x00


	//----- nvinfo : EIATTR_KPARAM_INFO
	.align		4
.L_15:
        /*0038*/ 	.byte	0x04, 0x17
        /*003a*/ 	.short	(.L_17 - .L_16)
.L_16:
        /*003c*/ 	.word	0x00000000
        /*0040*/ 	.short	0x0001
        /*0042*/ 	.short	0x0008
        /*0044*/ 	.byte	0x00, 0xf4, 0x21, 0x00


	//----- nvinfo : EIATTR_KPARAM_INFO
	.align		4
.L_17:
        /*0048*/ 	.byte	0x04, 0x17
        /*004a*/ 	.short	(.L_19 - .L_18)
.L_18:
        /*004c*/ 	.word	0x00000000
        /*0050*/ 	.short	0x0000
        /*0052*/ 	.short	0x0000
        /*0054*/ 	.byte	0x00, 0xf4, 0x21, 0x00


	//----- nvinfo : EIATTR_SPARSE_MMA_MASK
	.align		4
.L_19:
        /*0058*/ 	.byte	0x03, 0x50
        /*005a*/ 	.short	0x0000


	//----- nvinfo : EIATTR_MAXREG_COUNT
	.align		4
        /*005c*/ 	.byte	0x03, 0x1b
        /*005e*/ 	.short	0x00ff


	//----- nvinfo : EIATTR_EXIT_INSTR_OFFSETS
	.align		4
        /*0060*/ 	.byte	0x04, 0x1c
        /*0062*/ 	.short	(.L_21 - .L_20)


	//   ....[0]....
.L_20:
        /*0064*/ 	.word	0x00000590


	//   ....[1]....
        /*0068*/ 	.word	0x000005b0


	//----- nvinfo : EIATTR_REQNTID
	.align		4
.L_21:
        /*006c*/ 	.byte	0x04, 0x10
        /*006e*/ 	.short	(.L_23 - .L_22)
.L_22:
        /*0070*/ 	.word	0x00000080
        /*0074*/ 	.word	0x00000001
        /*0078*/ 	.word	0x00000001


	//----- nvinfo : EIATTR_CBANK_PARAM_SIZE
	.align		4
.L_23:
        /*007c*/ 	.byte	0x03, 0x19
        /*007e*/ 	.short	0x0020


	//----- nvinfo : EIATTR_PARAM_CBANK
	.align		4
        /*0080*/ 	.byte	0x04, 0x0a
        /*0082*/ 	.short	(.L_25 - .L_24)
	.align		4
.L_24:
        /*0084*/ 	.word	index@(.nv.constant0.triton_poi_fused_convolution_51)
        /*0088*/ 	.short	0x0210
        /*008a*/ 	.short	0x0020


	//----- nvinfo : EIATTR_SW_WAR
	.align		4
.L_25:
        /*008c*/ 	.byte	0x04, 0x36
        /*008e*/ 	.short	(.L_27 - .L_26)
.L_26:
        /*0090*/ 	.word	0x00000008
.L_27:


//--------------------- .nv.callgraph             --------------------------
	.section	.nv.callgraph,"",@"SHT_CUDA_CALLGRAPH"
	.align	4
	.sectionentsize	8
	.align		4
        /*0000*/ 	.word	0x00000000
	.align		4
        /*0004*/ 	.word	0xffffffff
	.align		4
        /*0008*/ 	.word	0x00000000
	.align		4
        /*000c*/ 	.word	0xfffffffe
	.align		4
        /*0010*/ 	.word	0x00000000
	.align		4
        /*0014*/ 	.word	0xfffffffd
	.align		4
        /*0018*/ 	.word	0x00000000
	.align		4
        /*001c*/ 	.word	0xfffffffc


//--------------------- .text.triton_poi_fused_convolution_51 --------------------------
	.section	.text.triton_poi_fused_convolution_51,"ax",@progbits
	.align	128
        .global         triton_poi_fused_convolution_51
        .type           triton_poi_fused_convolution_51,@function
        .size           triton_poi_fused_convolution_51,(.L_x_1 - triton_poi_fused_convolution_51)
        .other          triton_poi_fused_convolution_51,@"STO_CUDA_ENTRY STV_DEFAULT"
triton_poi_fused_convolution_51:
.text.triton_poi_fused_convolution_51:
[----:B------:R-:W0:Y:S01]  /*0000*/  LDC R1, c[0x0][0x28] ;  /* 0x00000a00ff017b82 */ /* 0x000e220000000800 */
[----:B------:R-:W1:Y:S07]  /*0010*/  S2R R2, SR_TID.X ;  /* 0x0000000000027919 */ /* 0x000e6e0000002100 */
[----:B------:R-:W2:Y:S01]  /*0020*/  LDC.64 R8, c[0x0][0x218] ;  /* 0x00008600ff087b82 */ /* 0x000ea20000000a00 */
[----:B------:R-:W-:Y:S01]  /*0030*/  IMAD.MOV.U32 R4, RZ, RZ, RZ ;  /* 0x000000ffff047224 */ /* 0x000fe200078e00ff */
[----:B------:R-:W-:Y:S01]  /*0040*/  MOV R12, RZ ;  /* 0x000000ff000c7202 */ /* 0x000fe20000000f00 */
[----:B------:R-:W3:Y:S01]  /*0050*/  S2R R3, SR_CTAID.Y ;  /* 0x0000000000037919 */ /* 0x000ee20000002600 */
[----:B------:R-:W-:Y:S01]  /*0060*/  HFMA2.MMA R6, -RZ, RZ, 0, 0 ;  /* 0x00000000ff067435 */ /* 0x000fe200000001ff */
[----:B------:R-:W-:Y:S01]  /*0070*/  ULDC.64 UR4, c[0x0][0x208] ;  /* 0x0000820000047ab9 */ /* 0x000fe20000000a00 */
[----:B------:R-:W4:Y:S01]  /*0080*/  S2R R11, SR_CTAID.X ;  /* 0x00000000000b7919 */ /* 0x000f220000002500 */
[----:B-1----:R-:W-:-:S04]  /*0090*/  LOP3.LUT R2, R2, 0x7f, RZ, 0xc0, !PT ;  /* 0x0000007f02027812 */ /* 0x002fc800078ec0ff */
[----:B---3--:R-:W-:Y:S01]  /*00a0*/  LEA R3, R3, R2, 0x9 ;  /* 0x0000000203037211 */ /* 0x008fe200078e48ff */
[----:B------:R-:W-:-:S03]  /*00b0*/  HFMA2.MMA R2, -RZ, RZ, 0, 0 ;  /* 0x00000000ff027435 */ /* 0x000fc600000001ff */
[----:B------:R-:W-:Y:S02]  /*00c0*/  IADD3 R5, R3, 0x80, RZ ;  /* 0x0000008003057810 */ /* 0x000fe40007ffe0ff */
[----:B------:R-:W-:Y:S02]  /*00d0*/  IADD3 R13, R3, 0x100, RZ ;  /* 0x00000100030d7810 */ /* 0x000fe40007ffe0ff */
[----:B------:R-:W-:Y:S02]  /*00e0*/  IADD3 R7, R3, 0x180, RZ ;  /* 0x0000018003077810 */ /* 0x000fe40007ffe0ff */
[----:B----4-:R-:W-:Y:S01]  /*00f0*/  ISETP.GE.AND P0, PT, R11, 0x40, PT ;  /* 0x000000400b00780c */ /* 0x010fe20003f06270 */
[----:B------:R-:W-:Y:S01]  /*0100*/  IMAD.HI R15, R3, -0x7f7f7f7f, R2 ;  /* 0x80808081030f7827 */ /* 0x000fe200078e0202 */
[C---:B------:R-:W-:Y:S02]  /*0110*/  ISETP.GE.AND P2, PT, R5.reuse, 0x3fc, PT ;  /* 0x000003fc0500780c */ /* 0x040fe40003f46270 */
[C---:B------:R-:W-:Y:S01]  /*0120*/  ISETP.LT.AND P1, PT, R5.reuse, 0x3fc, !P0 ;  /* 0x000003fc0500780c */ /* 0x040fe20004721270 */
[----:B------:R-:W-:Y:S01]  /*0130*/  IMAD.HI R2, R5, -0x7f7f7f7f, R4 ;  /* 0x8080808105027827 */ /* 0x000fe200078e0204 */
[----:B------:R-:W-:-:S02]  /*0140*/  SHF.R.U32.HI R0, RZ, 0x1f, R15 ;  /* 0x0000001fff007819 */ /* 0x000fc4000001160f */
[----:B------:R-:W-:Y:S01]  /*0150*/  ISETP.GE.AND P6, PT, R3, 0x3fc, PT ;  /* 0x000003fc0300780c */ /* 0x000fe20003fc6270 */
[----:B------:R-:W-:Y:S01]  /*0160*/  IMAD.HI R10, R13, -0x7f7f7f7f, R12 ;  /* 0x808080810d0a7827 */ /* 0x000fe200078e020c */
[----:B------:R-:W-:Y:S02]  /*0170*/  SHF.R.U32.HI R17, RZ, 0x1f, R2 ;  /* 0x0000001fff117819 */ /* 0x000fe40000011602 */
[----:B------:R-:W-:Y:S01]  /*0180*/  LEA.HI.SX32 R15, R15, R0, 0x19 ;  /* 0x000000000f0f7211 */ /* 0x000fe200078fcaff */
[----:B------:R-:W-:Y:S01]  /*0190*/  IMAD.HI R6, R7, -0x7f7f7f7f, R6 ;  /* 0x8080808107067827 */ /* 0x000fe200078e0206 */
[----:B------:R-:W-:Y:S02]  /*01a0*/  SHF.R.U32.HI R19, RZ, 0x1f, R10 ;  /* 0x0000001fff137819 */ /* 0x000fe4000001160a */
[----:B------:R-:W-:Y:S01]  /*01b0*/  LEA.HI.SX32 R4, R2, R17, 0x19 ;  /* 0x0000001102047211 */ /* 0x000fe200078fcaff */
[----:B------:R-:W-:Y:S01]  /*01c0*/  IMAD R22, R15, -0xff, R3 ;  /* 0xffffff010f167824 */ /* 0x000fe200078e0203 */
[----:B------:R-:W-:-:S02]  /*01d0*/  LEA.HI.SX32 R17, R10, R19, 0x19 ;  /* 0x000000130a117211 */ /* 0x000fc400078fcaff */
[----:B------:R-:W-:Y:S01]  /*01e0*/  SHF.R.U32.HI R19, RZ, 0x1f, R6 ;  /* 0x0000001fff137819 */ /* 0x000fe20000011606 */
[----:B------:R-:W-:Y:S01]  /*01f0*/  IMAD R5, R4, -0xff, R5 ;  /* 0xffffff0104057824 */ /* 0x000fe200078e0205 */
[----:B------:R-:W-:Y:S01]  /*0200*/  MOV R2, RZ ;  /* 0x000000ff00027202 */ /* 0x000fe20000000f00 */
[----:B------:R-:W-:Y:S01]  /*0210*/  IMAD R0, R11, 0xff, R22 ;  /* 0x000000ff0b007824 */ /* 0x000fe200078e0216 */
[----:B------:R-:W-:Y:S01]  /*0220*/  LEA.HI.SX32 R21, R6, R19, 0x19 ;  /* 0x0000001306157211 */ /* 0x000fe200078fcaff */
[----:B------:R-:W-:Y:S02]  /*0230*/  IMAD R12, R4, 0x3fc0, R5 ;  /* 0x00003fc0040c7824 */ /* 0x000fe400078e0205 */
[----:B--2---:R-:W-:Y:S02]  /*0240*/  IMAD.WIDE R18, R5, 0x4, R8 ;  /* 0x0000000405127825 */ /* 0x004fe400078e0208 */
[----:B------:R-:W1:Y:S02]  /*0250*/  LDC.64 R4, c[0x0][0x210] ;  /* 0x00008400ff047b82 */ /* 0x000e640000000a00 */
[----:B------:R-:W-:Y:S01]  /*0260*/  IMAD R15, R15, 0x3fc0, R0 ;  /* 0x00003fc00f0f7824 */ /* 0x000fe200078e0200 */
[----:B------:R-:W-:Y:S01]  /*0270*/  HFMA2.MMA R0, -RZ, RZ, 0, 0 ;  /* 0x00000000ff007435 */ /* 0x000fe200000001ff */
[----:B------:R-:W-:Y:S01]  /*0280*/  IMAD R6, R17, -0xff, R13 ;  /* 0xffffff0111067824 */ /* 0x000fe200078e020d */
[----:B------:R-:W-:Y:S01]  /*0290*/  ISETP.LT.AND P4, PT, R13, 0x3fc, !P0 ;  /* 0x000003fc0d00780c */ /* 0x000fe20004781270 */
[----:B------:R-:W-:Y:S01]  /*02a0*/  IMAD R10, R21, -0xff, R7 ;  /* 0xffffff01150a7824 */ /* 0x000fe200078e0207 */
[----:B------:R-:W-:Y:S01]  /*02b0*/  ISETP.LT.AND P5, PT, R7, 0x3fc, !P0 ;  /* 0x000003fc0700780c */ /* 0x000fe200047a1270 */
[----:B------:R2:W3:Y:S01]  /*02c0*/  @!P2 LDG.E.EL R2, desc[UR4][R18.64] ;  /* 0x000000041202a981 */ /* 0x0004e2000c2e1900 */
[----:B------:R-:W-:Y:S01]  /*02d0*/  ISETP.LT.AND P0, PT, R3, 0x3fc, !P0 ;  /* 0x000003fc0300780c */ /* 0x000fe20004701270 */
[----:B------:R-:W-:Y:S01]  /*02e0*/  IMAD.WIDE R22, R22, 0x4, R8 ;  /* 0x0000000416167825 */ /* 0x000fe200078e0208 */
[----:B------:R-:W-:-:S02]  /*02f0*/  ISETP.GE.AND P2, PT, R13, 0x3fc, PT ;  /* 0x000003fc0d00780c */ /* 0x000fc40003f46270 */
[----:B------:R-:W-:Y:S01]  /*0300*/  ISETP.GE.AND P3, PT, R7, 0x3fc, PT ;  /* 0x000003fc0700780c */ /* 0x000fe20003f66270 */
[----:B------:R-:W-:Y:S01]  /*0310*/  IMAD R14, R17, 0x3fc0, R6 ;  /* 0x00003fc0110e7824 */ /* 0x000fe200078e0206 */
[----:B------:R4:W5:Y:S01]  /*0320*/  @!P6 LDG.E.EL R0, desc[UR4][R22.64] ;  /* 0x000000041600e981 */ /* 0x000962000c2e1900 */
[----:B------:R-:W-:Y:S01]  /*0330*/  IMAD.WIDE R6, R6, 0x4, R8 ;  /* 0x0000000406067825 */ /* 0x000fe200078e0208 */
[----:B--2---:R-:W-:-:S03]  /*0340*/  MOV R19, RZ ;  /* 0x000000ff00137202 */ /* 0x004fc60000000f00 */
[----:B------:R-:W-:Y:S02]  /*0350*/  IMAD R17, R11, 0xff, R12 ;  /* 0x000000ff0b117824 */ /* 0x000fe400078e020c */
[----:B------:R-:W-:Y:S02]  /*0360*/  IMAD R18, R21, 0x3fc0, R10 ;  /* 0x00003fc015127824 */ /* 0x000fe400078e020a */
[----:B------:R-:W-:Y:S01]  /*0370*/  IMAD.WIDE R8, R10, 0x4, R8 ;  /* 0x000000040a087825 */ /* 0x000fe200078e0208 */
[----:B------:R-:W-:Y:S01]  /*0380*/  HFMA2.MMA R10, -RZ, RZ, 0, 0 ;  /* 0x00000000ff0a7435 */ /* 0x000fe200000001ff */
[----:B----4-:R-:W-:Y:S02]  /*0390*/  MOV R23, RZ ;  /* 0x000000ff00177202 */ /* 0x010fe40000000f00 */
[----:B------:R-:W-:Y:S02]  /*03a0*/  IMAD R25, R11, 0xff, R14 ;  /* 0x000000ff0b197824 */ /* 0x000fe400078e020e */
[----:B-1----:R-:W-:-:S04]  /*03b0*/  IMAD.WIDE R12, R15, 0x4, R4 ;  /* 0x000000040f0c7825 */ /* 0x002fc800078e0204 */
[--C-:B------:R-:W-:Y:S01]  /*03c0*/  IMAD.WIDE R14, R17, 0x4, R4.reuse ;  /* 0x00000004110e7825 */ /* 0x100fe200078e0204 */
[----:B------:R-:W5:Y:S03]  /*03d0*/  @P0 LDG.E.EL R23, desc[UR4][R12.64] ;  /* 0x000000040c170981 */ /* 0x000f66000c2e1900 */
[----:B------:R-:W-:Y:S01]  /*03e0*/  IMAD.MOV.U32 R21, RZ, RZ, RZ ;  /* 0x000000ffff157224 */ /* 0x000fe200078e00ff */
[----:B------:R-:W3:Y:S01]  /*03f0*/  @P1 LDG.E.EL R19, desc[UR4][R14.64] ;  /* 0x000000040e131981 */ /* 0x000ee2000c2e1900 */
[----:B------:R-:W-:Y:S01]  /*0400*/  IMAD.WIDE R16, R25, 0x4, R4 ;  /* 0x0000000419107825 */ /* 0x000fe200078e0204 */
[----:B------:R-:W-:-:S03]  /*0410*/  HFMA2.MMA R25, -RZ, RZ, 0, 0 ;  /* 0x00000000ff197435 */ /* 0x000fc600000001ff */
[----:B------:R-:W-:Y:S01]  /*0420*/  IMAD R27, R11, 0xff, R18 ;  /* 0x000000ff0b1b7824 */ /* 0x000fe200078e0212 */
[----:B------:R1:W2:Y:S01]  /*0430*/  @!P2 LDG.E.EL R21, desc[UR4][R6.64] ;  /* 0x000000040615a981 */ /* 0x0002a2000c2e1900 */
[----:B------:R-:W-:-:S03]  /*0440*/  IMAD.MOV.U32 R18, RZ, RZ, RZ ;  /* 0x000000ffff127224 */ /* 0x000fc600078e00ff */
[----:B------:R-:W2:Y:S01]  /*0450*/  @P4 LDG.E.EL R10, desc[UR4][R16.64] ;  /* 0x00000004100a4981 */ /* 0x000ea2000c2e1900 */
[----:B------:R-:W-:Y:S02]  /*0460*/  IMAD.WIDE R26, R27, 0x4, R4 ;  /* 0x000000041b1a7825 */ /* 0x000fe400078e0204 */
[----:B------:R-:W4:Y:S01]  /*0470*/  LDC.64 R4, c[0x0][0x220] ;  /* 0x00008800ff047b82 */ /* 0x000f220000000a00 */
[----:B------:R4:W2:Y:S04]  /*0480*/  @!P3 LDG.E.EL R25, desc[UR4][R8.64] ;  /* 0x000000040819b981 */ /* 0x0008a8000c2e1900 */
[----:B------:R-:W2:Y:S01]  /*0490*/  @P5 LDG.E.EL R18, desc[UR4][R26.64] ;  /* 0x000000041a125981 */ /* 0x000ea2000c2e1900 */
[----:B------:R-:W-:-:S04]  /*04a0*/  LEA R3, R3, R11, 0x6 ;  /* 0x0000000b03037211 */ /* 0x000fc800078e30ff */
[----:B-1----:R-:W-:Y:S02]  /*04b0*/  IADD3 R7, R3, 0x2000, RZ ;  /* 0x0000200003077810 */ /* 0x002fe40007ffe0ff */
[----:B------:R-:W-:Y:S02]  /*04c0*/  IADD3 R11, R3, 0x4000, RZ ;  /* 0x00004000030b7810 */ /* 0x000fe40007ffe0ff */
[----:B------:R-:W-:Y:S01]  /*04d0*/  IADD3 R13, R3, 0x6000, RZ ;  /* 0x00006000030d7810 */ /* 0x000fe20007ffe0ff */
[----:B0---4-:R-:W-:-:S04]  /*04e0*/  IMAD.WIDE R6, R7, 0x4, R4 ;  /* 0x0000000407067825 */ /* 0x011fc800078e0204 */
[----:B------:R-:W-:-:S04]  /*04f0*/  IMAD.WIDE R8, R11, 0x4, R4 ;  /* 0x000000040b087825 */ /* 0x000fc800078e0204 */
[----:B-----5:R-:W-:Y:S01]  /*0500*/  FADD R23, R0, R23 ;  /* 0x0000001700177221 */ /* 0x020fe20000000000 */
[----:B---3--:R-:W-:Y:S01]  /*0510*/  FADD R19, R2, R19 ;  /* 0x0000001302137221 */ /* 0x008fe20000000000 */
[----:B------:R-:W-:-:S05]  /*0520*/  IMAD.WIDE R2, R3, 0x4, R4 ;  /* 0x0000000403027825 */ /* 0x000fca00078e0204 */
[----:B------:R0:W-:Y:S01]  /*0530*/  @P0 STG.E desc[UR4][R2.64], R23 ;  /* 0x0000001702000986 */ /* 0x0001e2000c101904 */
[----:B--2---:R-:W-:-:S03]  /*0540*/  FADD R21, R21, R10 ;  /* 0x0000000a15157221 */ /* 0x004fc60000000000 */
[----:B------:R0:W-:Y:S01]  /*0550*/  @P1 STG.E desc[UR4][R6.64], R19 ;  /* 0x0000001306001986 */ /* 0x0001e2000c101904 */
[----:B------:R-:W-:-:S03]  /*0560*/  IMAD.WIDE R4, R13, 0x4, R4 ;  /* 0x000000040d047825 */ /* 0x000fc600078e0204 */
[----:B------:R0:W-:Y:S01]  /*0570*/  @P4 STG.E desc[UR4][R8.64], R21 ;  /* 0x0000001508004986 */ /* 0x0001e2000c101904 */
[----:B------:R-:W-:Y:S01]  /*0580*/  FADD R25, R25, R18 ;  /* 0x0000001219197221 */ /* 0x000fe20000000000 */
[----:B0-----:R-:W-:Y:S06]  /*0590*/  @!P5 EXIT ;  /* 0x000000000000d94d */ /* 0x001fec0003800000 */
[----:B------:R-:W-:Y:S01]  /*05a0*/  STG.E desc[UR4][R4.64], R25 ;  /* 0x0000001904007986 */ /* 0x000fe2000c101904 */
[----:B------:R-:W-:Y:S05]  /*05b0*/  EXIT ;  /* 0x000000000000794d */ /* 0x000fea0003800000 */
.L_x_0:
[----:B------:R-:W-:-:S00]  /*05c0*/  BRA `(.L_x_0) ;  /* 0xfffffffc00fc7947 */ /* 0x000fc0000383ffff */
[----:B------:R-:W-:-:S00]  /*05d0*/  NOP ;  /* 0x0000000000007918 */ /* 0x000fc00000000000 */
        /* <DEDUP_REMOVED lines=10> */
.L_x_1:


//--------------------- .nv.constant0.triton_poi_fused_convolution_51 --------------------------
	.section	.nv.constant0.triton_poi_fused_convolution_51,"a",@progbits
	.sectionflags	@""
	.align	4
.nv.constant0.triton_poi_fused_convolution_51:
	.zero		560
